	.headerflags	@"EF_CUDA_TEXMODE_UNIFIED EF_CUDA_64BIT_ADDRESS EF_CUDA_ACCELERATORS EF_CUDA_SM90 EF_CUDA_VIRTUAL_SM(EF_CUDA_SM90)"
	.elftype	@"ET_EXEC"


//--------------------- .nv.info                  --------------------------
	.section	.nv.info,"",@"SHT_CUDA_INFO"
	.align	4


	//----- nvinfo : EIATTR_REGCOUNT
	.align		4
        /*0000*/ 	.byte	0x04, 0x2f
        /*0002*/ 	.short	(.L_1 - .L_0)
	.align		4
.L_0:
        /*0004*/ 	.word	index@(triton_poi_fused_addmm_relu_9)
        /*0008*/ 	.word	0x0000000c


	//----- nvinfo : EIATTR_MIN_STACK_SIZE
	.align		4
.L_1:
        /*000c*/ 	.byte	0x04, 0x12
        /*000e*/ 	.short	(.L_3 - .L_2)
	.align		4
.L_2:
        /*0010*/ 	.word	index@(triton_poi_fused_addmm_relu_9)
        /*0014*/ 	.word	0x00000000


	//----- nvinfo : EIATTR_FRAME_SIZE
	.align		4
.L_3:
        /*0018*/ 	.byte	0x04, 0x11
        /*001a*/ 	.short	(.L_5 - .L_4)
	.align		4
.L_4:
        /*001c*/ 	.word	index@(triton_poi_fused_addmm_relu_9)
        /*0020*/ 	.word	0x00000000


	//----- nvinfo : EIATTR_MIN_STACK_SIZE
	.align		4
.L_5:
        /*0024*/ 	.byte	0x04, 0x12
        /*0026*/ 	.short	(.L_7 - .L_6)
	.align		4
.L_6:
        /*0028*/ 	.word	index@(triton_poi_fused_addmm_relu_9)
        /*002c*/ 	.word	0x00000000
.L_7:


//--------------------- .nv.info.triton_poi_fused_addmm_relu_9 --------------------------
	.section	.nv.info.triton_poi_fused_addmm_relu_9,"",@"SHT_CUDA_INFO"
	.sectionflags	@""
	.align	4


	//----- nvinfo : EIATTR_CUDA_API_VERSION
	.align		4
        /*0000*/ 	.byte	0x04, 0x37
        /*0002*/ 	.short	(.L_9 - .L_8)
.L_8:
        /*0004*/ 	.word	0x0000007c


	//----- nvinfo : EIATTR_KPARAM_INFO
	.align		4
.L_9:
        /*0008*/ 	.byte	0x04, 0x17
        /*000a*/ 	.short	(.L_11 - .L_10)
.L_10:
        /*000c*/ 	.word	0x00000000
        /*0010*/ 	.short	0x0002
        /*0012*/ 	.short	0x0010
        /*0014*/ 	.byte	0x00, 0xf0, 0x11, 0x00


	//----- nvinfo : EIATTR_KPARAM_INFO
	.align		4
.L_11:
        /*0018*/ 	.byte	0x04, 0x17
        /*001a*/ 	.short	(.L_13 - .L_12)
.L_12:
        /*001c*/ 	.word	0x00000000
        /*0020*/ 	.short	0x0001
        /*0022*/ 	.short	0x0008
        /*0024*/ 	.byte	0x00, 0xf4, 0x21, 0x00


	//----- nvinfo : EIATTR_KPARAM_INFO
	.align		4
.L_13:
        /*0028*/ 	.byte	0x04, 0x17
        /*002a*/ 	.short	(.L_15 - .L_14)
.L_14:
        /*002c*/ 	.word	0x00000000
        /*0030*/ 	.short	0x0000
        /*0032*/ 	.short	0x0000
        /*0034*/ 	.byte	0x00, 0xf4, 0x21, 0x00


	//----- nvinfo : EIATTR_SPARSE_MMA_MASK
	.align		4
.L_15:
        /*0038*/ 	.byte	0x03, 0x50
        /*003a*/ 	.short	0x0000


	//----- nvinfo : EIATTR_MAXREG_COUNT
	.align		4
        /*003c*/ 	.byte	0x03, 0x1b
        /*003e*/ 	.short	0x00ff


	//----- nvinfo : EIATTR_EXIT_INSTR_OFFSETS
	.align		4
        /*0040*/ 	.byte	0x04, 0x1c
        /*0042*/ 	.short	(.L_17 - .L_16)


	//   ....[0]....
.L_16:
        /*0044*/ 	.word	0x00000170


	//   ....[1]....
        /*0048*/ 	.word	0x00000190


	//----- nvinfo : EIATTR_REQNTID
	.align		4
.L_17:
        /*004c*/ 	.byte	0x04, 0x10
        /*004e*/ 	.short	(.L_19 - .L_18)
.L_18:
        /*0050*/ 	.word	0x00000080
        /*0054*/ 	.word	0x00000001
        /*0058*/ 	.word	0x00000001


	//----- nvinfo : EIATTR_CBANK_PARAM_SIZE
	.align		4
.L_19:
        /*005c*/ 	.byte	0x03, 0x19
        /*005e*/ 	.short	0x0014


	//----- nvinfo : EIATTR_PARAM_CBANK
	.align		4
        /*0060*/ 	.byte	0x04, 0x0a
        /*0062*/ 	.short	(.L_21 - .L_20)
	.align		4
.L_20:
        /*0064*/ 	.word	index@(.nv.constant0.triton_poi_fused_addmm_relu_9)
        /*0068*/ 	.short	0x0210
        /*006a*/ 	.short	0x0014


	//----- nvinfo : EIATTR_SW_WAR
	.align		4
.L_21:
        /*006c*/ 	.byte	0x04, 0x36
        /*006e*/ 	.short	(.L_23 - .L_22)
.L_22:
        /*0070*/ 	.word	0x00000008
.L_23:


//--------------------- .nv.callgraph             --------------------------
	.section	.nv.callgraph,"",@"SHT_CUDA_CALLGRAPH"
	.align	4
	.sectionentsize	8
	.align		4
        /*0000*/ 	.word	0x00000000
	.align		4
        /*0004*/ 	.word	0xffffffff
	.align		4
        /*0008*/ 	.word	0x00000000
	.align		4
        /*000c*/ 	.word	0xfffffffe
	.align		4
        /*0010*/ 	.word	0x00000000
	.align		4
        /*0014*/ 	.word	0xfffffffd
	.align		4
        /*0018*/ 	.word	0x00000000
	.align		4
        /*001c*/ 	.word	0xfffffffc


//--------------------- .text.triton_poi_fused_addmm_relu_9 --------------------------
	.section	.text.triton_poi_fused_addmm_relu_9,"ax",@progbits
	.align	128
        .global         triton_poi_fused_addmm_relu_9
        .type           triton_poi_fused_addmm_relu_9,@function
        .size           triton_poi_fused_addmm_relu_9,(.L_x_1 - triton_poi_fused_addmm_relu_9)
        .other          triton_poi_fused_addmm_relu_9,@"STO_CUDA_ENTRY STV_DEFAULT"
triton_poi_fused_addmm_relu_9:
.text.triton_poi_fused_addmm_relu_9:
[----:B------:R-:W0:Y:S02]  /*0000*/  LDC R1, c[0x0][0x28] ;  /* 0x00000a00ff017b82 */ /* 0x000e240000000800 */
[----:B------:R-:W1:Y:S01]  /*0010*/  S2R R0, SR_TID.X ;  /* 0x0000000000007919 */ /* 0x000e620000002100 */
[----:B------:R-:W2:Y:S01]  /*0020*/  LDC.64 R2, c[0x0][0x210] ;  /* 0x00008400ff027b82 */ /* 0x000ea20000000a00 */
[----:B------:R-:W-:Y:S01]  /*0030*/  ULDC.64 UR4, c[0x0][0x208] ;  /* 0x0000820000047ab9 */ /* 0x000fe20000000a00 */
[----:B------:R-:W3:Y:S06]  /*0040*/  S2R R7, SR_CTAID.X ;  /* 0x0000000000077919 */ /* 0x000eec0000002500 */
[----:B------:R-:W4:Y:S01]  /*0050*/  LDC.64 R4, c[0x0][0x218] ;  /* 0x00008600ff047b82 */ /* 0x000f220000000a00 */
[----:B-1----:R-:W-:-:S02]  /*0060*/  LOP3.LUT R0, R0, 0x7f, RZ, 0xc0, !PT ;  /* 0x0000007f00007812 */ /* 0x002fc400078ec0ff */
[----:B---3--:R-:W-:-:S03]  /*0070*/  SHF.R.S32.HI R6, RZ, 0x18, R7 ;  /* 0x00000018ff067819 */ /* 0x008fc60000011407 */
[----:B------:R-:W-:Y:S01]  /*0080*/  IMAD R7, R7, 0x80, R0 ;  /* 0x0000008007077824 */ /* 0x000fe200078e0200 */
[----:B------:R-:W-:-:S03]  /*0090*/  SGXT R0, R6, 0x1 ;  /* 0x000000010600781a */ /* 0x000fc60000000200 */
[C---:B--2---:R-:W-:Y:S01]  /*00a0*/  IMAD.WIDE R2, R7.reuse, 0x4, R2 ;  /* 0x0000000407027825 */ /* 0x044fe200078e0202 */
[----:B------:R-:W-:Y:S02]  /*00b0*/  ISETP.GE.AND P1, PT, R7, 0x200, PT ;  /* 0x000002000700780c */ /* 0x000fe40003f26270 */
[----:B------:R-:W-:-:S04]  /*00c0*/  LEA.HI R0, R0, R7, RZ, 0x7 ;  /* 0x0000000700007211 */ /* 0x000fc800078f38ff */
[----:B------:R-:W-:-:S05]  /*00d0*/  LOP3.LUT R0, R0, 0xffffff80, RZ, 0xc0, !PT ;  /* 0xffffff8000007812 */ /* 0x000fca00078ec0ff */
[----:B------:R-:W-:Y:S02]  /*00e0*/  IMAD.IADD R9, R7, 0x1, -R0 ;  /* 0x0000000107097824 */ /* 0x000fe400078e0a00 */
[----:B------:R-:W-:Y:S02]  /*00f0*/  IMAD.MOV.U32 R0, RZ, RZ, RZ ;  /* 0x000000ffff007224 */ /* 0x000fe400078e00ff */
[----:B------:R-:W-:Y:S02]  /*0100*/  IMAD.MOV.U32 R7, RZ, RZ, RZ ;  /* 0x000000ffff077224 */ /* 0x000fe400078e00ff */
[----:B----4-:R-:W-:Y:S02]  /*0110*/  IMAD.WIDE R4, R9, 0x4, R4 ;  /* 0x0000000409047825 */ /* 0x010fe400078e0204 */
[----:B------:R-:W2:Y:S04]  /*0120*/  @!P1 LDG.E R0, desc[UR4][R2.64] ;  /* 0x0000000402009981 */ /* 0x000ea8000c1e1900 */
[----:B------:R-:W2:Y:S02]  /*0130*/  @!P1 LDG.E.EL R7, desc[UR4][R4.64] ;  /* 0x0000000404079981 */ /* 0x000ea4000c2e1900 */
[----:B--2---:R-:W-:Y:S01]  /*0140*/  FADD R6, R7, R0 ;  /* 0x0000000007067221 */ /* 0x004fe20000000000 */
[----:B------:R-:W-:-:S04]  /*0150*/  FSETP.GEU.AND P0, PT, R0, -R7, PT ;  /* 0x800000070000720b */ /* 0x000fc80003f0e000 */
[----:B------:R-:W-:Y:S01]  /*0160*/  FSEL R7, R6, RZ, P0 ;  /* 0x000000ff06077208 */ /* 0x000fe20000000000 */
[----:B------:R-:W-:Y:S08]  /*0170*/  @P1 EXIT ;  /* 0x000000000000194d */ /* 0x000ff00003800000 */
[----:B------:R-:W-:Y:S01]  /*0180*/  STG.E desc[UR4][R2.64], R7 ;  /* 0x0000000702007986 */ /* 0x000fe2000c101904 */
[----:B------:R-:W-:Y:S05]  /*0190*/  EXIT ;  /* 0x000000000000794d */ /* 0x000fea0003800000 */
.L_x_0:
[----:B------:R-:W-:-:S00]  /*01a0*/  BRA `(.L_x_0) ;  /* 0xfffffffc00fc7947 */ /* 0x000fc0000383ffff */
[----:B------:R-:W-:-:S00]  /*01b0*/  NOP ;  /* 0x0000000000007918 */ /* 0x000fc00000000000 */
        /* <DEDUP_REMOVED lines=12> */
.L_x_1:


//--------------------- .nv.constant0.triton_poi_fused_addmm_relu_9 --------------------------
	.section	.nv.constant0.triton_poi_fused_addmm_relu_9,"a",@progbits
	.sectionflags	@""
	.align	4
.nv.constant0.triton_poi_fused_addmm_relu_9:
	.zero		548
